	.headerflags	@"EF_CUDA_TEXMODE_UNIFIED EF_CUDA_64BIT_ADDRESS EF_CUDA_ACCELERATORS EF_CUDA_SM90 EF_CUDA_VIRTUAL_SM(EF_CUDA_SM90)"
	.elftype	@"ET_EXEC"


//--------------------- .nv.info                  --------------------------
	.section	.nv.info,"",@"SHT_CUDA_INFO"
	.align	4


	//----- nvinfo : EIATTR_REGCOUNT
	.align		4
        /*0000*/ 	.byte	0x04, 0x2f
        /*0002*/ 	.short	(.L_3 - .L_2)
	.align		4
.L_2:
        /*0004*/ 	.word	index@(triton_poi_fused__native_batch_norm_legit_no_training_convolution_leaky_relu_1)
        /*0008*/ 	.word	0x0000001e


	//----- nvinfo : EIATTR_MIN_STACK_SIZE
	.align		4
.L_3:
        /*000c*/ 	.byte	0x04, 0x12
        /*000e*/ 	.short	(.L_5 - .L_4)
	.align		4
.L_4:
        /*0010*/ 	.word	index@(triton_poi_fused__native_batch_norm_legit_no_training_convolution_leaky_relu_1)
        /*0014*/ 	.word	0x00000000


	//----- nvinfo : EIATTR_FRAME_SIZE
	.align		4
.L_5:
        /*0018*/ 	.byte	0x04, 0x11
        /*001a*/ 	.short	(.L_7 - .L_6)
	.align		4
.L_6:
        /*001c*/ 	.word	index@(triton_poi_fused__native_batch_norm_legit_no_training_convolution_leaky_relu_1)
        /*0020*/ 	.word	0x00000000


	//----- nvinfo : EIATTR_MIN_STACK_SIZE
	.align		4
.L_7:
        /*0024*/ 	.byte	0x04, 0x12
        /*0026*/ 	.short	(.L_9 - .L_8)
	.align		4
.L_8:
        /*0028*/ 	.word	index@(triton_poi_fused__native_batch_norm_legit_no_training_convolution_leaky_relu_1)
        /*002c*/ 	.word	0x00000000
.L_9:


//--------------------- .nv.info.triton_poi_fused__native_batch_norm_legit_no_training_convolution_leaky_relu_1 --------------------------
	.section	.nv.info.triton_poi_fused__native_batch_norm_legit_no_training_convolution_leaky_relu_1,"",@"SHT_CUDA_INFO"
	.sectionflags	@""
	.align	4


	//----- nvinfo : EIATTR_CUDA_API_VERSION
	.align		4
        /*0000*/ 	.byte	0x04, 0x37
        /*0002*/ 	.short	(.L_11 - .L_10)
.L_10:
        /*0004*/ 	.word	0x0000007c


	//----- nvinfo : EIATTR_KPARAM_INFO
	.align		4
.L_11:
        /*0008*/ 	.byte	0x04, 0x17
        /*000a*/ 	.short	(.L_13 - .L_12)
.L_12:
        /*000c*/ 	.word	0x00000000
        /*0010*/ 	.short	0x0008
        /*0012*/ 	.short	0x003c
        /*0014*/ 	.byte	0x00, 0xf0, 0x11, 0x00


	//----- nvinfo : EIATTR_KPARAM_INFO
	.align		4
.L_13:
        /*0018*/ 	.byte	0x04, 0x17
        /*001a*/ 	.short	(.L_15 - .L_14)
.L_14:
        /*001c*/ 	.word	0x00000000
        /*0020*/ 	.short	0x0007
        /*0022*/ 	.short	0x0038
        /*0024*/ 	.byte	0x00, 0xf0, 0x11, 0x00


	//----- nvinfo : EIATTR_KPARAM_INFO
	.align		4
.L_15:
        /*0028*/ 	.byte	0x04, 0x17
        /*002a*/ 	.short	(.L_17 - .L_16)
.L_16:
        /*002c*/ 	.word	0x00000000
        /*0030*/ 	.short	0x0006
        /*0032*/ 	.short	0x0030
        /*0034*/ 	.byte	0x00, 0xf4, 0x21, 0x00


	//----- nvinfo : EIATTR_KPARAM_INFO
	.align		4
.L_17:
        /*0038*/ 	.byte	0x04, 0x17
        /*003a*/ 	.short	(.L_19 - .L_18)
.L_18:
        /*003c*/ 	.word	0x00000000
        /*0040*/ 	.short	0x0005
        /*0042*/ 	.short	0x0028
        /*0044*/ 	.byte	0x00, 0xf4, 0x21, 0x00


	//----- nvinfo : EIATTR_KPARAM_INFO
	.align		4
.L_19:
        /*0048*/ 	.byte	0x04, 0x17
        /*004a*/ 	.short	(.L_21 - .L_20)
.L_20:
        /*004c*/ 	.word	0x00000000
        /*0050*/ 	.short	0x0004
        /*0052*/ 	.short	0x0020
        /*0054*/ 	.byte	0x00, 0xf4, 0x21, 0x00


	//----- nvinfo : EIATTR_KPARAM_INFO
	.align		4
.L_21:
        /*0058*/ 	.byte	0x04, 0x17
        /*005a*/ 	.short	(.L_23 - .L_22)
.L_22:
        /*005c*/ 	.word	0x00000000
        /*0060*/ 	.short	0x0003
        /*0062*/ 	.short	0x0018
        /*0064*/ 	.byte	0x00, 0xf4, 0x21, 0x00


	//----- nvinfo : EIATTR_KPARAM_INFO
	.align		4
.L_23:
        /*0068*/ 	.byte	0x04, 0x17
        /*006a*/ 	.short	(.L_25 - .L_24)
.L_24:
        /*006c*/ 	.word	0x00000000
        /*0070*/ 	.short	0x0002
        /*0072*/ 	.short	0x0010
        /*0074*/ 	.byte	0x00, 0xf4, 0x21, 0x00


	//----- nvinfo : EIATTR_KPARAM_INFO
	.align		4
.L_25:
        /*0078*/ 	.byte	0x04, 0x17
        /*007a*/ 	.short	(.L_27 - .L_26)
.L_26:
        /*007c*/ 	.word	0x00000000
        /*0080*/ 	.short	0x0001
        /*0082*/ 	.short	0x0008
        /*0084*/ 	.byte	0x00, 0xf4, 0x21, 0x00


	//----- nvinfo : EIATTR_KPARAM_INFO
	.align		4
.L_27:
        /*0088*/ 	.byte	0x04, 0x17
        /*008a*/ 	.short	(.L_29 - .L_28)
.L_28:
        /*008c*/ 	.word	0x00000000
        /*0090*/ 	.short	0x0000
        /*0092*/ 	.short	0x0000
        /*0094*/ 	.byte	0x00, 0xf4, 0x21, 0x00


	//----- nvinfo : EIATTR_SPARSE_MMA_MASK
	.align		4
.L_29:
        /*0098*/ 	.byte	0x03, 0x50
        /*009a*/ 	.short	0x0000


	//----- nvinfo : EIATTR_MAXREG_COUNT
	.align		4
        /*009c*/ 	.byte	0x03, 0x1b
        /*009e*/ 	.short	0x00ff


	//----- nvinfo : EIATTR_EXIT_INSTR_OFFSETS
	.align		4
        /*00a0*/ 	.byte	0x04, 0x1c
        /*00a2*/ 	.short	(.L_31 - .L_30)


	//   ....[0]....
.L_30:
        /*00a4*/ 	.word	0x00000620


	//   ....[1]....
        /*00a8*/ 	.word	0x000006f0


	//----- nvinfo : EIATTR_REQNTID
	.align		4
.L_31:
        /*00ac*/ 	.byte	0x04, 0x10
        /*00ae*/ 	.short	(.L_33 - .L_32)
.L_32:
        /*00b0*/ 	.word	0x00000080
        /*00b4*/ 	.word	0x00000001
        /*00b8*/ 	.word	0x00000001


	//----- nvinfo : EIATTR_CBANK_PARAM_SIZE
	.align		4
.L_33:
        /*00bc*/ 	.byte	0x03, 0x19
        /*00be*/ 	.short	0x0040


	//----- nvinfo : EIATTR_PARAM_CBANK
	.align		4
        /*00c0*/ 	.byte	0x04, 0x0a
        /*00c2*/ 	.short	(.L_35 - .L_34)
	.align		4
.L_34:
        /*00c4*/ 	.word	index@(.nv.constant0.triton_poi_fused__native_batch_norm_legit_no_training_convolution_leaky_relu_1)
        /*00c8*/ 	.short	0x0210
        /*00ca*/ 	.short	0x0040


	//----- nvinfo : EIATTR_SW_WAR
	.align		4
.L_35:
        /*00cc*/ 	.byte	0x04, 0x36
        /*00ce*/ 	.short	(.L_37 - .L_36)
.L_36:
        /*00d0*/ 	.word	0x00000008
.L_37:


//--------------------- .nv.callgraph             --------------------------
	.section	.nv.callgraph,"",@"SHT_CUDA_CALLGRAPH"
	.align	4
	.sectionentsize	8
	.align		4
        /*0000*/ 	.word	0x00000000
	.align		4
        /*0004*/ 	.word	0xffffffff
	.align		4
        /*0008*/ 	.word	0x00000000
	.align		4
        /*000c*/ 	.word	0xfffffffe
	.align		4
        /*0010*/ 	.word	0x00000000
	.align		4
        /*0014*/ 	.word	0xfffffffd
	.align		4
        /*0018*/ 	.word	0x00000000
	.align		4
        /*001c*/ 	.word	0xfffffffc


//--------------------- .nv.constant4             --------------------------
	.section	.nv.constant4,"a",@progbits
	.align	8
	.align		8
.nv.constant4:
        /*0000*/ 	.dword	_$_str
	.align		8
        /*0008*/ 	.dword	_$_str_$_2


//--------------------- .text.triton_poi_fused__native_batch_norm_legit_no_training_convolution_leaky_relu_1 --------------------------
	.section	.text.triton_poi_fused__native_batch_norm_legit_no_training_convolution_leaky_relu_1,"ax",@progbits
	.sectionflags	@"SHF_BARRIERS=1"
	.align	128
        .global         triton_poi_fused__native_batch_norm_legit_no_training_convolution_leaky_relu_1
        .type           triton_poi_fused__native_batch_norm_legit_no_training_convolution_leaky_relu_1,@function
        .size           triton_poi_fused__native_batch_norm_legit_no_training_convolution_leaky_relu_1,(.L_x_1 - triton_poi_fused__native_batch_norm_legit_no_training_convolution_leaky_relu_1)
        .other          triton_poi_fused__native_batch_norm_legit_no_training_convolution_leaky_relu_1,@"STO_CUDA_ENTRY STV_DEFAULT"
triton_poi_fused__native_batch_norm_legit_no_training_convolution_leaky_relu_1:
.text.triton_poi_fused__native_batch_norm_legit_no_training_convolution_leaky_relu_1:
[----:B------:R-:W0:Y:S01]  /*0000*/  LDC R1, c[0x0][0x28] ;  /* 0x00000a00ff017b82 */ /* 0x000e220000000800 */
[----:B------:R-:W1:Y:S07]  /*0010*/  S2R R21, SR_TID.X ;  /* 0x0000000000157919 */ /* 0x000e6e0000002100 */
[----:B------:R-:W2:Y:S01]  /*0020*/  S2UR UR4, SR_CTAID.X ;  /* 0x00000000000479c3 */ /* 0x000ea20000002500 */
[----:B------:R-:W-:Y:S01]  /*0030*/  CS2R R2, SRZ ;  /* 0x0000000000027805 */ /* 0x000fe2000001ff00 */
[----:B------:R-:W-:Y:S01]  /*0040*/  ULDC.64 UR8, c[0x0][0x208] ;  /* 0x0000820000087ab9 */ /* 0x000fe20000000a00 */
[----:B------:R-:W3:Y:S05]  /*0050*/  S2R R23, SR_CTAID.Y ;  /* 0x0000000000177919 */ /* 0x000eea0000002600 */
[----:B------:R-:W4:Y:S08]  /*0060*/  LDC.64 R8, c[0x0][0x228] ;  /* 0x00008a00ff087b82 */ /* 0x000f300000000a00 */
[----:B------:R-:W5:Y:S01]  /*0070*/  LDC.64 R6, c[0x0][0x210] ;  /* 0x00008400ff067b82 */ /* 0x000f620000000a00 */
[----:B--2---:R-:W-:-:S07]  /*0080*/  USHF.L.U32 UR4, UR4, 0x2, URZ ;  /* 0x0000000204047899 */ /* 0x004fce000800063f */
[----:B------:R-:W2:Y:S01]  /*0090*/  LDC.64 R16, c[0x0][0x218] ;  /* 0x00008600ff107b82 */ /* 0x000ea20000000a00 */
[----:B-1----:R-:W-:-:S07]  /*00a0*/  LOP3.LUT R20, R21, 0x1, RZ, 0xc0, !PT ;  /* 0x0000000115147812 */ /* 0x002fce00078ec0ff */
[----:B------:R-:W1:Y:S01]  /*00b0*/  LDC.64 R18, c[0x0][0x220] ;  /* 0x00008800ff127b82 */ /* 0x000e620000000a00 */
[----:B------:R-:W-:-:S04]  /*00c0*/  LEA R25, R20, UR4, 0x1 ;  /* 0x0000000414197c11 */ /* 0x000fc8000f8e08ff */
[C---:B------:R-:W-:Y:S01]  /*00d0*/  ISETP.GE.AND P0, PT, R25.reuse, 0x100, PT ;  /* 0x000001001900780c */ /* 0x040fe20003f06270 */
[----:B----4-:R-:W-:Y:S02]  /*00e0*/  IMAD.WIDE R8, R25, 0x4, R8 ;  /* 0x0000000419087825 */ /* 0x010fe400078e0208 */
[----:B------:R-:W4:Y:S08]  /*00f0*/  LDC.64 R14, c[0x0][0x230] ;  /* 0x00008c00ff0e7b82 */ /* 0x000f300000000a00 */
[----:B------:R-:W4:Y:S02]  /*0100*/  LDC.64 R4, c[0x0][0x238] ;  /* 0x00008e00ff047b82 */ /* 0x000f240000000a00 */
[----:B------:R1:W4:Y:S01]  /*0110*/  @!P0 LDG.E.EL.64 R2, desc[UR8][R8.64] ;  /* 0x0000000808028981 */ /* 0x000322000c2e1b00 */
[----:B------:R-:W-:Y:S01]  /*0120*/  SHF.R.U32.HI R0, RZ, 0x1, R21 ;  /* 0x00000001ff007819 */ /* 0x000fe20000011615 */
[----:B---3--:R-:W-:Y:S01]  /*0130*/  IMAD.SHL.U32 R23, R23, 0x40, RZ ;  /* 0x0000004017177824 */ /* 0x008fe200078e00ff */
[----:B------:R-:W-:Y:S01]  /*0140*/  CS2R R12, SRZ ;  /* 0x00000000000c7805 */ /* 0x000fe2000001ff00 */
[----:B--2---:R-:W-:Y:S01]  /*0150*/  IMAD.WIDE R16, R25, 0x4, R16 ;  /* 0x0000000419107825 */ /* 0x004fe200078e0210 */
[----:B------:R-:W-:-:S03]  /*0160*/  SGXT.U32 R0, R0, 0x6 ;  /* 0x000000060000781a */ /* 0x000fc60000000000 */
[----:B-1----:R-:W-:Y:S01]  /*0170*/  IMAD.WIDE R18, R25, 0x4, R18 ;  /* 0x0000000419127825 */ /* 0x002fe200078e0212 */
[----:B------:R-:W-:Y:S02]  /*0180*/  LOP3.LUT R10, R23, R0, RZ, 0xfc, !PT ;  /* 0x00000000170a7212 */ /* 0x000fe400078efcff */
[----:B------:R-:W-:Y:S02]  /*0190*/  CS2R R8, SRZ ;  /* 0x0000000000087805 */ /* 0x000fe4000001ff00 */
[C---:B------:R-:W-:Y:S01]  /*01a0*/  ISETP.LT.AND P1, PT, R10.reuse, 0x40, !P0 ;  /* 0x000000400a00780c */ /* 0x040fe20004721270 */
[----:B------:R-:W-:Y:S01]  /*01b0*/  IMAD R11, R10, 0x100, R25 ;  /* 0x000001000a0b7824 */ /* 0x000fe200078e0219 */
[----:B------:R-:W2:Y:S03]  /*01c0*/  @!P0 LDG.E.EL.64 R12, desc[UR8][R18.64] ;  /* 0x00000008120c8981 */ /* 0x000ea6000c2e1b00 */
[----:B-----5:R-:W-:Y:S01]  /*01d0*/  IMAD.WIDE R6, R11, 0x4, R6 ;  /* 0x000000040b067825 */ /* 0x020fe200078e0206 */
[----:B------:R-:W-:Y:S01]  /*01e0*/  CS2R R10, SRZ ;  /* 0x00000000000a7805 */ /* 0x000fe2000001ff00 */
[----:B------:R1:W3:Y:S06]  /*01f0*/  @!P0 LDG.E.EL.64 R8, desc[UR8][R16.64] ;  /* 0x0000000810088981 */ /* 0x0002ec000c2e1b00 */
[----:B------:R-:W3:Y:S01]  /*0200*/  @P1 LDG.E.EL.64 R10, desc[UR8][R6.64] ;  /* 0x00000008060a1981 */ /* 0x000ee2000c2e1b00 */
[----:B----4-:R-:W-:-:S04]  /*0210*/  IMAD.WIDE R14, R25, 0x4, R14 ;  /* 0x00000004190e7825 */ /* 0x010fc800078e020e */
[----:B0-----:R-:W-:Y:S01]  /*0220*/  IMAD.WIDE R26, R25, 0x4, R4 ;  /* 0x00000004191a7825 */ /* 0x001fe200078e0204 */
[----:B------:R-:W-:Y:S02]  /*0230*/  CS2R R4, SRZ ;  /* 0x0000000000047805 */ /* 0x000fe4000001ff00 */
[----:B------:R-:W-:-:S04]  /*0240*/  CS2R R24, SRZ ;  /* 0x0000000000187805 */ /* 0x000fc8000001ff00 */
[----:B------:R-:W4:Y:S04]  /*0250*/  @!P0 LDG.E.EL.64 R4, desc[UR8][R14.64] ;  /* 0x000000080e048981 */ /* 0x000f28000c2e1b00 */
[----:B------:R-:W4:Y:S01]  /*0260*/  @!P0 LDG.E.EL.64 R24, desc[UR8][R26.64] ;  /* 0x000000081a188981 */ /* 0x000f22000c2e1b00 */
[----:B------:R-:W0:Y:S01]  /*0270*/  S2UR UR6, SR_CgaCtaId ;  /* 0x00000000000679c3 */ /* 0x000e220000008800 */
[----:B------:R-:W-:Y:S02]  /*0280*/  UMOV UR5, 0x400 ;  /* 0x0000040000057882 */ /* 0x000fe40000000000 */
[----:B0-----:R-:W-:-:S05]  /*0290*/  UPRMT UR5, UR6, 0x654, UR5 ;  /* 0x0000065406057896 */ /* 0x001fca0008000005 */
[----:B------:R-:W-:Y:S01]  /*02a0*/  BAR.SYNC.DEFER_BLOCKING 0x0 ;  /* 0x0000000000007b1d */ /* 0x000fe20000010000 */
[----:B------:R-:W-:Y:S01]  /*02b0*/  FADD R2, R2, 9.9999997473787516356e-06 ;  /* 0x3727c5ac02027421 */ /* 0x000fe20000000000 */
[----:B------:R-:W-:-:S04]  /*02c0*/  FADD R3, R3, 9.9999997473787516356e-06 ;  /* 0x3727c5ac03037421 */ /* 0x000fc80000000000 */
[----:B-1----:R-:W0:Y:S08]  /*02d0*/  MUFU.SQRT R16, R2 ;  /* 0x0000000200107308 */ /* 0x002e300000002000 */
[----:B------:R-:W1:Y:S01]  /*02e0*/  MUFU.SQRT R17, R3 ;  /* 0x0000000300117308 */ /* 0x000e620000002000 */
[C---:B0-----:R-:W-:Y:S02]  /*02f0*/  FSETP.GT.AND P0, PT, R16.reuse, 8.50705917302346158658e+37, PT ;  /* 0x7e8000001000780b */ /* 0x041fe40003f04000 */
[----:B------:R-:W-:-:S02]  /*0300*/  FSETP.GEU.AND P3, PT, R16, 1.175494350822287508e-38, PT ;  /* 0x008000001000780b */ /* 0x000fc40003f6e000 */
[C---:B-1----:R-:W-:Y:S02]  /*0310*/  FSETP.GT.AND P2, PT, R17.reuse, 8.50705917302346158658e+37, PT ;  /* 0x7e8000001100780b */ /* 0x042fe40003f44000 */
[----:B------:R-:W-:-:S07]  /*0320*/  FSETP.GEU.AND P4, PT, R17, 1.175494350822287508e-38, PT ;  /* 0x008000001100780b */ /* 0x000fce0003f8e000 */
[----:B------:R-:W-:-:S04]  /*0330*/  @P0 FMUL R16, R16, 0.25 ;  /* 0x3e80000010100820 */ /* 0x000fc80000400000 */
[----:B------:R-:W-:Y:S01]  /*0340*/  @!P3 FMUL R16, R16, 16777216 ;  /* 0x4b8000001010b820 */ /* 0x000fe20000400000 */
[----:B------:R-:W-:-:S04]  /*0350*/  @P2 FMUL R17, R17, 0.25 ;  /* 0x3e80000011112820 */ /* 0x000fc80000400000 */
[----:B------:R-:W-:Y:S01]  /*0360*/  @!P4 FMUL R17, R17, 16777216 ;  /* 0x4b8000001111c820 */ /* 0x000fe20000400000 */
[----:B------:R-:W0:Y:S01]  /*0370*/  MUFU.RCP R16, R16 ;  /* 0x0000001000107308 */ /* 0x000e220000001000 */
[----:B------:R-:W-:-:S07]  /*0380*/  IMAD.MOV.U32 R2, RZ, RZ, 0x3e800000 ;  /* 0x3e800000ff027424 */ /* 0x000fce00078e00ff */
[----:B------:R-:W1:Y:S01]  /*0390*/  MUFU.RCP R17, R17 ;  /* 0x0000001100117308 */ /* 0x000e620000001000 */
[C---:B------:R-:W-:Y:S02]  /*03a0*/  FSEL R3, R2.reuse, 1, P0 ;  /* 0x3f80000002037808 */ /* 0x040fe40000000000 */
[----:B------:R-:W-:Y:S01]  /*03b0*/  FSEL R2, R2, 1, P2 ;  /* 0x3f80000002027808 */ /* 0x000fe20001000000 */
[----:B---3--:R-:W-:Y:S01]  /*03c0*/  FADD R8, R8, R10 ;  /* 0x0000000a08087221 */ /* 0x008fe20000000000 */
[----:B------:R-:W-:Y:S01]  /*03d0*/  FADD R9, R9, R11 ;  /* 0x0000000b09097221 */ /* 0x000fe20000000000 */
[----:B------:R-:W-:Y:S02]  /*03e0*/  @!P3 FMUL R3, R3, 16777216 ;  /* 0x4b8000000303b820 */ /* 0x000fe40000400000 */
[----:B------:R-:W-:Y:S01]  /*03f0*/  @!P4 FMUL R2, R2, 16777216 ;  /* 0x4b8000000202c820 */ /* 0x000fe20000400000 */
[----:B--2---:R-:W-:Y:S01]  /*0400*/  FADD R12, R8, -R12 ;  /* 0x8000000c080c7221 */ /* 0x004fe20000000000 */
[----:B0-----:R-:W-:Y:S01]  /*0410*/  FMUL R3, R16, R3 ;  /* 0x0000000310037220 */ /* 0x001fe20000400000 */
[----:B------:R-:W-:Y:S01]  /*0420*/  FADD R13, R9, -R13 ;  /* 0x8000000d090d7221 */ /* 0x000fe20000000000 */
[----:B-1----:R-:W-:-:S02]  /*0430*/  FMUL R10, R17, R2 ;  /* 0x00000002110a7220 */ /* 0x002fc40000400000 */
[----:B------:R-:W-:Y:S02]  /*0440*/  FMUL R3, R12, R3 ;  /* 0x000000030c037220 */ /* 0x000fe40000400000 */
[----:B------:R-:W-:Y:S02]  /*0450*/  FMUL R10, R13, R10 ;  /* 0x0000000a0d0a7220 */ /* 0x000fe40000400000 */
[----:B----4-:R-:W-:Y:S02]  /*0460*/  FFMA R3, R3, R4, R24 ;  /* 0x0000000403037223 */ /* 0x010fe40000000018 */
[----:B------:R-:W-:-:S03]  /*0470*/  FFMA R5, R10, R5, R25 ;  /* 0x000000050a057223 */ /* 0x000fc60000000019 */
[----:B------:R-:W-:Y:S01]  /*0480*/  FSETP.GT.AND P2, PT, R3, RZ, PT ;  /* 0x000000ff0300720b */ /* 0x000fe20003f44000 */
[C---:B------:R-:W-:Y:S01]  /*0490*/  IMAD.SHL.U32 R11, R20.reuse, 0x80, RZ ;  /* 0x00000080140b7824 */ /* 0x040fe200078e00ff */
[----:B------:R-:W-:Y:S01]  /*04a0*/  FSETP.GT.AND P3, PT, R5, RZ, PT ;  /* 0x000000ff0500720b */ /* 0x000fe20003f64000 */
[----:B------:R-:W-:Y:S01]  /*04b0*/  IMAD.SHL.U32 R2, R21, 0x2, RZ ;  /* 0x0000000215027824 */ /* 0x000fe200078e00ff */
[----:B------:R-:W-:Y:S02]  /*04c0*/  LEA R13, R20, UR5, 0x4 ;  /* 0x00000005140d7c11 */ /* 0x000fe4000f8e20ff */
[C---:B------:R-:W-:Y:S02]  /*04d0*/  LOP3.LUT R0, R11.reuse, R0, RZ, 0xfc, !PT ;  /* 0x000000000b007212 */ /* 0x040fe400078efcff */
[----:B------:R-:W-:Y:S02]  /*04e0*/  LEA.HI R11, R11, UR5, RZ, 0x1d ;  /* 0x000000050b0b7c11 */ /* 0x000fe4000f8fe8ff */
[----:B------:R-:W-:-:S03]  /*04f0*/  LEA R4, R0, R13, 0x2 ;  /* 0x0000000d00047211 */ /* 0x000fc600078e10ff */
[----:B------:R-:W-:Y:S01]  /*0500*/  @!P2 FMUL R3, R3, 0.20000000298023223877 ;  /* 0x3e4ccccd0303a820 */ /* 0x000fe20000400000 */
[----:B------:R-:W-:Y:S01]  /*0510*/  LOP3.LUT R23, R23, 0x3e, R2, 0xf8, !PT ;  /* 0x0000003e17177812 */ /* 0x000fe200078ef802 */
[----:B------:R-:W-:Y:S02]  /*0520*/  IMAD R0, R0, 0x4, R11 ;  /* 0x0000000400007824 */ /* 0x000fe400078e020b */
[----:B------:R-:W-:Y:S01]  /*0530*/  @!P3 FMUL R5, R5, 0.20000000298023223877 ;  /* 0x3e4ccccd0505b820 */ /* 0x000fe20000400000 */
[----:B------:R-:W-:Y:S01]  /*0540*/  SHF.R.U32.HI R2, RZ, 0x5, R21 ;  /* 0x00000005ff027819 */ /* 0x000fe20000011615 */
[----:B------:R0:W-:Y:S03]  /*0550*/  STS [R4], R3 ;  /* 0x0000000304007388 */ /* 0x0001e60000000800 */
[----:B------:R-:W-:Y:S01]  /*0560*/  SGXT.U32 R2, R2, 0x2 ;  /* 0x000000020202781a */ /* 0x000fe20000000000 */
[----:B------:R0:W-:Y:S04]  /*0570*/  @P1 STG.E.64 desc[UR8][R6.64], R8 ;  /* 0x0000000806001986 */ /* 0x0001e8000c101b08 */
[----:B------:R0:W-:Y:S01]  /*0580*/  STS [R0+0x108], R5 ;  /* 0x0001080500007388 */ /* 0x0001e20000000800 */
[----:B------:R-:W-:Y:S01]  /*0590*/  LOP3.LUT R2, R2, UR4, RZ, 0xfc, !PT ;  /* 0x0000000402027c12 */ /* 0x000fe2000f8efcff */
[----:B------:R-:W-:Y:S03]  /*05a0*/  BAR.SYNC.DEFER_BLOCKING 0x0 ;  /* 0x0000000000007b1d */ /* 0x000fe60000010000 */
[----:B------:R-:W-:-:S02]  /*05b0*/  ISETP.GE.AND P0, PT, R2, 0x100, PT ;  /* 0x000001000200780c */ /* 0x000fc40003f06270 */
[----:B------:R-:W-:Y:S02]  /*05c0*/  SHF.R.U32.HI R10, RZ, 0x2, R21 ;  /* 0x00000002ff0a7819 */ /* 0x000fe40000011615 */
[----:B------:R-:W-:Y:S01]  /*05d0*/  ISETP.LT.AND P0, PT, R23, 0x40, !P0 ;  /* 0x000000401700780c */ /* 0x000fe20004701270 */
[----:B------:R-:W-:Y:S01]  /*05e0*/  IMAD.SHL.U32 R21, R21, 0x8, RZ ;  /* 0x0000000815157824 */ /* 0x000fe200078e00ff */
[----:B------:R-:W-:-:S04]  /*05f0*/  LOP3.LUT R10, R10, 0x18, RZ, 0xc0, !PT ;  /* 0x000000180a0a7812 */ /* 0x000fc800078ec0ff */
[----:B------:R-:W-:-:S04]  /*0600*/  LOP3.LUT R21, R21, 0x3f8, RZ, 0xc0, !PT ;  /* 0x000003f815157812 */ /* 0x000fc800078ec0ff */
[----:B------:R-:W-:-:S03]  /*0610*/  IADD3 R10, R21, UR5, R10 ;  /* 0x00000005150a7c10 */ /* 0x000fc6000fffe00a */
[----:B0-----:R-:W-:Y:S05]  /*0620*/  @!P0 EXIT ;  /* 0x000000000000894d */ /* 0x001fea0003800000 */
[----:B------:R-:W0:Y:S01]  /*0630*/  LDS.64 R10, [R10] ;  /* 0x000000000a0a7984 */ /* 0x000e220000000a00 */
[----:B------:R-:W-:Y:S01]  /*0640*/  SHF.R.S32.HI R0, RZ, 0x1f, R23 ;  /* 0x0000001fff007819 */ /* 0x000fe20000011417 */
[----:B------:R-:W1:Y:S03]  /*0650*/  LDC.64 R4, c[0x0][0x240] ;  /* 0x00009000ff047b82 */ /* 0x000e660000000a00 */
[----:B------:R-:W-:-:S04]  /*0660*/  LEA.HI R0, R0, R23, RZ, 0x4 ;  /* 0x0000001700007211 */ /* 0x000fc800078f20ff */
[C---:B------:R-:W-:Y:S01]  /*0670*/  LOP3.LUT R6, R0.reuse, 0xfffffff0, RZ, 0xc0, !PT ;  /* 0xfffffff000067812 */ /* 0x040fe200078ec0ff */
[----:B------:R-:W-:-:S04]  /*0680*/  IMAD.SHL.U32 R0, R0, 0x100, RZ ;  /* 0x0000010000007824 */ /* 0x000fc800078e00ff */
[----:B------:R-:W-:Y:S01]  /*0690*/  IMAD.IADD R23, R23, 0x1, -R6 ;  /* 0x0000000117177824 */ /* 0x000fe200078e0a06 */
[----:B------:R-:W-:-:S04]  /*06a0*/  LOP3.LUT R0, R0, 0xfffff000, RZ, 0xc0, !PT ;  /* 0xfffff00000007812 */ /* 0x000fc800078ec0ff */
[----:B------:R-:W-:-:S05]  /*06b0*/  LEA R23, R2, R23, 0x4 ;  /* 0x0000001702177211 */ /* 0x000fca00078e20ff */
[----:B------:R-:W-:-:S04]  /*06c0*/  IMAD.IADD R3, R23, 0x1, R0 ;  /* 0x0000000117037824 */ /* 0x000fc800078e0200 */
[----:B-1----:R-:W-:-:S05]  /*06d0*/  IMAD.WIDE R2, R3, 0x4, R4 ;  /* 0x0000000403027825 */ /* 0x002fca00078e0204 */
[----:B0-----:R-:W-:Y:S01]  /*06e0*/  STG.E.64 desc[UR8][R2.64], R10 ;  /* 0x0000000a02007986 */ /* 0x001fe2000c101b08 */
[----:B------:R-:W-:Y:S05]  /*06f0*/  EXIT ;  /* 0x000000000000794d */ /* 0x000fea0003800000 */
.L_x_0:
[----:B------:R-:W-:-:S00]  /*0700*/  BRA `(.L_x_0) ;  /* 0xfffffffc00fc7947 */ /* 0x000fc0000383ffff */
[----:B------:R-:W-:-:S00]  /*0710*/  NOP ;  /* 0x0000000000007918 */ /* 0x000fc00000000000 */
        /* <DEDUP_REMOVED lines=14> */
.L_x_1:


//--------------------- .nv.global.init           --------------------------
	.section	.nv.global.init,"aw",@progbits
.nv.global.init:
	.type		_$_str,@object
	.size		_$_str,(_$_str_$_2 - _$_str)
_$_str:
        /*0000*/ 	.byte	0x5f, 0x5f, 0x43, 0x55, 0x44, 0x41, 0x5f, 0x46, 0x54, 0x5a, 0x00
	.type		_$_str_$_2,@object
	.size		_$_str_$_2,(.L_1 - _$_str_$_2)
_$_str_$_2:
        /*000b*/ 	.byte	0x5f, 0x5f, 0x43, 0x55, 0x44, 0x41, 0x5f, 0x50, 0x52, 0x45, 0x43, 0x5f, 0x53, 0x51, 0x52, 0x54
        /*001b*/ 	.byte	0x00
.L_1:


//--------------------- .nv.shared.triton_poi_fused__native_batch_norm_legit_no_training_convolution_leaky_relu_1 --------------------------
	.section	.nv.shared.triton_poi_fused__native_batch_norm_legit_no_training_convolution_leaky_relu_1,"aw",@nobits
	.sectionflags	@""
	.align	16
	.zero		1024


//--------------------- .nv.constant0.triton_poi_fused__native_batch_norm_legit_no_training_convolution_leaky_relu_1 --------------------------
	.section	.nv.constant0.triton_poi_fused__native_batch_norm_legit_no_training_convolution_leaky_relu_1,"a",@progbits
	.sectionflags	@""
	.align	4
.nv.constant0.triton_poi_fused__native_batch_norm_legit_no_training_convolution_leaky_relu_1:
	.zero		592
